//
// Generated by NVIDIA NVVM Compiler
//
// Compiler Build ID: CL-36424714
// Cuda compilation tools, release 13.0, V13.0.88
// Based on NVVM 20.0.0
//

.version 9.0
.target sm_100
.address_size 64

	// .globl	_Z14multiplyMatrixPiS_S_iii

.visible .entry _Z14multiplyMatrixPiS_S_iii(
	.param .u64 .ptr .align 1 _Z14multiplyMatrixPiS_S_iii_param_0,
	.param .u64 .ptr .align 1 _Z14multiplyMatrixPiS_S_iii_param_1,
	.param .u64 .ptr .align 1 _Z14multiplyMatrixPiS_S_iii_param_2,
	.param .u32 _Z14multiplyMatrixPiS_S_iii_param_3,
	.param .u32 _Z14multiplyMatrixPiS_S_iii_param_4,
	.param .u32 _Z14multiplyMatrixPiS_S_iii_param_5
)
{
	.reg .pred 	%p<13>;
	.reg .b32 	%r<82>;
	.reg .b32 	%f<53>;
	.reg .b64 	%rd<53>;

	ld.param.u64 	%rd7, [_Z14multiplyMatrixPiS_S_iii_param_0];
	ld.param.u64 	%rd8, [_Z14multiplyMatrixPiS_S_iii_param_1];
	ld.param.u64 	%rd6, [_Z14multiplyMatrixPiS_S_iii_param_2];
	ld.param.u32 	%r20, [_Z14multiplyMatrixPiS_S_iii_param_3];
	ld.param.u32 	%r18, [_Z14multiplyMatrixPiS_S_iii_param_4];
	ld.param.u32 	%r19, [_Z14multiplyMatrixPiS_S_iii_param_5];
	cvta.to.global.u64 	%rd1, %rd8;
	cvta.to.global.u64 	%rd2, %rd7;
	mov.u32 	%r1, %tid.y;
	mov.u32 	%r2, %tid.x;
	setp.ge.s32 	%p1, %r1, %r20;
	setp.ge.s32 	%p2, %r2, %r19;
	or.pred  	%p3, %p1, %p2;
	@%p3 bra 	$L__BB0_14;
	setp.lt.s32 	%p4, %r18, 1;
	mov.f32 	%f52, 0f00000000;
	@%p4 bra 	$L__BB0_13;
	mul.lo.s32 	%r3, %r18, %r1;
	and.b32  	%r4, %r18, 7;
	setp.lt.u32 	%p5, %r18, 8;
	mov.f32 	%f52, 0f00000000;
	mov.b32 	%r80, 0;
	@%p5 bra 	$L__BB0_5;
	and.b32  	%r80, %r18, 2147483640;
	neg.s32 	%r78, %r80;
	shl.b32 	%r7, %r19, 3;
	mul.wide.u32 	%rd9, %r3, 4;
	add.s64 	%rd10, %rd9, %rd2;
	add.s64 	%rd52, %rd10, 16;
	mov.f32 	%f52, 0f00000000;
	mul.wide.s32 	%rd13, %r19, 4;
	mov.u32 	%r77, %r2;
$L__BB0_4:
	.pragma "nounroll";
	ld.global.u32 	%r22, [%rd52+-16];
	mul.wide.s32 	%rd11, %r77, 4;
	add.s64 	%rd12, %rd1, %rd11;
	ld.global.u32 	%r23, [%rd12];
	mul.lo.s32 	%r24, %r23, %r22;
	cvt.rn.f32.s32 	%f17, %r24;
	add.f32 	%f18, %f52, %f17;
	ld.global.u32 	%r25, [%rd52+-12];
	add.s64 	%rd14, %rd12, %rd13;
	ld.global.u32 	%r26, [%rd14];
	mul.lo.s32 	%r27, %r26, %r25;
	cvt.rn.f32.s32 	%f19, %r27;
	add.f32 	%f20, %f18, %f19;
	ld.global.u32 	%r28, [%rd52+-8];
	add.s64 	%rd15, %rd14, %rd13;
	ld.global.u32 	%r29, [%rd15];
	mul.lo.s32 	%r30, %r29, %r28;
	cvt.rn.f32.s32 	%f21, %r30;
	add.f32 	%f22, %f20, %f21;
	ld.global.u32 	%r31, [%rd52+-4];
	add.s64 	%rd16, %rd15, %rd13;
	ld.global.u32 	%r32, [%rd16];
	mul.lo.s32 	%r33, %r32, %r31;
	cvt.rn.f32.s32 	%f23, %r33;
	add.f32 	%f24, %f22, %f23;
	ld.global.u32 	%r34, [%rd52];
	add.s64 	%rd17, %rd16, %rd13;
	ld.global.u32 	%r35, [%rd17];
	mul.lo.s32 	%r36, %r35, %r34;
	cvt.rn.f32.s32 	%f25, %r36;
	add.f32 	%f26, %f24, %f25;
	ld.global.u32 	%r37, [%rd52+4];
	add.s64 	%rd18, %rd17, %rd13;
	ld.global.u32 	%r38, [%rd18];
	mul.lo.s32 	%r39, %r38, %r37;
	cvt.rn.f32.s32 	%f27, %r39;
	add.f32 	%f28, %f26, %f27;
	ld.global.u32 	%r40, [%rd52+8];
	add.s64 	%rd19, %rd18, %rd13;
	ld.global.u32 	%r41, [%rd19];
	mul.lo.s32 	%r42, %r41, %r40;
	cvt.rn.f32.s32 	%f29, %r42;
	add.f32 	%f30, %f28, %f29;
	ld.global.u32 	%r43, [%rd52+12];
	add.s64 	%rd20, %rd19, %rd13;
	ld.global.u32 	%r44, [%rd20];
	mul.lo.s32 	%r45, %r44, %r43;
	cvt.rn.f32.s32 	%f31, %r45;
	add.f32 	%f52, %f30, %f31;
	add.s32 	%r78, %r78, 8;
	add.s32 	%r77, %r77, %r7;
	add.s64 	%rd52, %rd52, 32;
	setp.ne.s32 	%p6, %r78, 0;
	@%p6 bra 	$L__BB0_4;
$L__BB0_5:
	setp.eq.s32 	%p7, %r4, 0;
	@%p7 bra 	$L__BB0_13;
	and.b32  	%r13, %r18, 3;
	setp.lt.u32 	%p8, %r4, 4;
	@%p8 bra 	$L__BB0_8;
	add.s32 	%r46, %r80, %r3;
	mul.wide.u32 	%rd21, %r46, 4;
	add.s64 	%rd22, %rd2, %rd21;
	ld.global.u32 	%r47, [%rd22];
	mad.lo.s32 	%r48, %r80, %r19, %r2;
	mul.wide.s32 	%rd23, %r48, 4;
	add.s64 	%rd24, %rd1, %rd23;
	ld.global.u32 	%r49, [%rd24];
	mul.lo.s32 	%r50, %r49, %r47;
	cvt.rn.f32.s32 	%f33, %r50;
	add.f32 	%f34, %f52, %f33;
	cvt.u64.u32 	%rd25, %r3;
	cvt.u64.u32 	%rd26, %r80;
	add.s64 	%rd27, %rd26, %rd25;
	shl.b64 	%rd28, %rd27, 2;
	add.s64 	%rd29, %rd2, %rd28;
	ld.global.u32 	%r51, [%rd29+4];
	mul.wide.s32 	%rd30, %r19, 4;
	add.s64 	%rd31, %rd24, %rd30;
	ld.global.u32 	%r52, [%rd31];
	mul.lo.s32 	%r53, %r52, %r51;
	cvt.rn.f32.s32 	%f35, %r53;
	add.f32 	%f36, %f34, %f35;
	ld.global.u32 	%r54, [%rd29+8];
	add.s64 	%rd32, %rd31, %rd30;
	ld.global.u32 	%r55, [%rd32];
	mul.lo.s32 	%r56, %r55, %r54;
	cvt.rn.f32.s32 	%f37, %r56;
	add.f32 	%f38, %f36, %f37;
	ld.global.u32 	%r57, [%rd29+12];
	add.s64 	%rd33, %rd32, %rd30;
	ld.global.u32 	%r58, [%rd33];
	mul.lo.s32 	%r59, %r58, %r57;
	cvt.rn.f32.s32 	%f39, %r59;
	add.f32 	%f52, %f38, %f39;
	add.s32 	%r80, %r80, 4;
$L__BB0_8:
	setp.eq.s32 	%p9, %r13, 0;
	@%p9 bra 	$L__BB0_13;
	setp.eq.s32 	%p10, %r13, 1;
	@%p10 bra 	$L__BB0_11;
	add.s32 	%r60, %r80, %r3;
	mul.wide.u32 	%rd34, %r60, 4;
	add.s64 	%rd35, %rd2, %rd34;
	ld.global.u32 	%r61, [%rd35];
	mad.lo.s32 	%r62, %r80, %r19, %r2;
	mul.wide.s32 	%rd36, %r62, 4;
	add.s64 	%rd37, %rd1, %rd36;
	ld.global.u32 	%r63, [%rd37];
	mul.lo.s32 	%r64, %r63, %r61;
	cvt.rn.f32.s32 	%f41, %r64;
	add.f32 	%f42, %f52, %f41;
	cvt.u64.u32 	%rd38, %r3;
	cvt.u64.u32 	%rd39, %r80;
	add.s64 	%rd40, %rd39, %rd38;
	shl.b64 	%rd41, %rd40, 2;
	add.s64 	%rd42, %rd2, %rd41;
	ld.global.u32 	%r65, [%rd42+4];
	mul.wide.s32 	%rd43, %r19, 4;
	add.s64 	%rd44, %rd37, %rd43;
	ld.global.u32 	%r66, [%rd44];
	mul.lo.s32 	%r67, %r66, %r65;
	cvt.rn.f32.s32 	%f43, %r67;
	add.f32 	%f52, %f42, %f43;
	add.s32 	%r80, %r80, 2;
$L__BB0_11:
	and.b32  	%r68, %r18, 1;
	setp.eq.b32 	%p11, %r68, 1;
	not.pred 	%p12, %p11;
	@%p12 bra 	$L__BB0_13;
	add.s32 	%r69, %r80, %r3;
	mul.wide.u32 	%rd45, %r69, 4;
	add.s64 	%rd46, %rd2, %rd45;
	ld.global.u32 	%r70, [%rd46];
	mad.lo.s32 	%r71, %r80, %r19, %r2;
	mul.wide.s32 	%rd47, %r71, 4;
	add.s64 	%rd48, %rd1, %rd47;
	ld.global.u32 	%r72, [%rd48];
	mul.lo.s32 	%r73, %r72, %r70;
	cvt.rn.f32.s32 	%f44, %r73;
	add.f32 	%f52, %f52, %f44;
$L__BB0_13:
	cvt.rzi.s32.f32 	%r74, %f52;
	mov.u32 	%r75, %ntid.x;
	mad.lo.s32 	%r76, %r1, %r75, %r2;
	cvta.to.global.u64 	%rd49, %rd6;
	mul.wide.u32 	%rd50, %r76, 4;
	add.s64 	%rd51, %rd49, %rd50;
	st.global.u32 	[%rd51], %r74;
$L__BB0_14:
	ret;

}


// ===== COMPILED SASS (sm_100) =====

	.target	sm_100

	.elftype	@"ET_EXEC"


//--------------------- .note.nv.tkinfo           --------------------------
	.section	.note.nv.tkinfo,"",@"SHT_NOTE"
	.sectionflags	@"SHF_NOTE_NV_TKINFO"
	.tkinfo
        /*0018*/ 	.word	0x00000002
        /*0030*/ 	.string	""
        /*0030*/ 	.string	"ptxas"
        /*0030*/ 	.string	"Cuda compilation tools, release 13.0, V13.0.88"
        /*0030*/ 	.string	"Build cuda_13.0.r13.0/compiler.36424714_0"
        /*0030*/ 	.string	"-arch sm_100 -m 64 "



//--------------------- .note.nv.cuinfo           --------------------------
	.section	.note.nv.cuinfo,"",@"SHT_NOTE"
	.sectionflags	@"SHF_NOTE_NV_CUINFO"
        /*0018*/ 	.short	0x0002
        /*001a*/ 	.short	0x0064
        /*001c*/ 	.short	0x0082
	.zero		2


//--------------------- .nv.info                  --------------------------
	.section	.nv.info,"",@"SHT_CUDA_INFO"
	.align	4


	//----- nvinfo : EIATTR_REGCOUNT
	.align		4
        /*0000*/ 	.byte	0x04, 0x2f
        /*0002*/ 	.short	(.L_1 - .L_0)
	.align		4
.L_0:
        /*0004*/ 	.word	index@(_Z14multiplyMatrixPiS_S_iii)
        /*0008*/ 	.word	0x00000020


	//----- nvinfo : EIATTR_FRAME_SIZE
	.align		4
.L_1:
        /*000c*/ 	.byte	0x04, 0x11
        /*000e*/ 	.short	(.L_3 - .L_2)
	.align		4
.L_2:
        /*0010*/ 	.word	index@(_Z14multiplyMatrixPiS_S_iii)
        /*0014*/ 	.word	0x00000000


	//----- nvinfo : EIATTR_MIN_STACK_SIZE
	.align		4
.L_3:
        /*0018*/ 	.byte	0x04, 0x12
        /*001a*/ 	.short	(.L_5 - .L_4)
	.align		4
.L_4:
        /*001c*/ 	.word	index@(_Z14multiplyMatrixPiS_S_iii)
        /*0020*/ 	.word	0x00000000
.L_5:


//--------------------- .nv.compat                --------------------------
	.section	.nv.compat,"",@"SHT_CUDA_COMPAT_INFO"
	.align	4
        /*0000*/ 	.byte	0x02, 0x09, 0x00, 0x00, 0x02, 0x02, 0x01, 0x00, 0x02, 0x05, 0x05, 0x00, 0x03, 0x07, 0x01, 0x01
        /*0010*/ 	.byte	0x02, 0x03, 0x00, 0x00, 0x02, 0x06, 0x01, 0x00, 0x04, 0x0b, 0x08, 0x00, 0x09, 0x00, 0x00, 0x00
        /*0020*/ 	.byte	0x00, 0x00, 0x00, 0x00


//--------------------- .nv.info._Z14multiplyMatrixPiS_S_iii --------------------------
	.section	.nv.info._Z14multiplyMatrixPiS_S_iii,"",@"SHT_CUDA_INFO"
	.sectionflags	@""
	.align	4


	//----- nvinfo : EIATTR_CUDA_API_VERSION
	.align		4
        /*0000*/ 	.byte	0x04, 0x37
        /*0002*/ 	.short	(.L_7 - .L_6)
.L_6:
        /*0004*/ 	.word	0x00000082


	//----- nvinfo : EIATTR_KPARAM_INFO
	.align		4
.L_7:
        /*0008*/ 	.byte	0x04, 0x17
        /*000a*/ 	.short	(.L_9 - .L_8)
.L_8:
        /*000c*/ 	.word	0x00000000
        /*0010*/ 	.short	0x0005
        /*0012*/ 	.short	0x0020
        /*0014*/ 	.byte	0x00, 0xf0, 0x11, 0x00


	//----- nvinfo : EIATTR_KPARAM_INFO
	.align		4
.L_9:
        /*0018*/ 	.byte	0x04, 0x17
        /*001a*/ 	.short	(.L_11 - .L_10)
.L_10:
        /*001c*/ 	.word	0x00000000
        /*0020*/ 	.short	0x0004
        /*0022*/ 	.short	0x001c
        /*0024*/ 	.byte	0x00, 0xf0, 0x11, 0x00


	//----- nvinfo : EIATTR_KPARAM_INFO
	.align		4
.L_11:
        /*0028*/ 	.byte	0x04, 0x17
        /*002a*/ 	.short	(.L_13 - .L_12)
.L_12:
        /*002c*/ 	.word	0x00000000
        /*0030*/ 	.short	0x0003
        /*0032*/ 	.short	0x0018
        /*0034*/ 	.byte	0x00, 0xf0, 0x11, 0x00


	//----- nvinfo : EIATTR_KPARAM_INFO
	.align		4
.L_13:
        /*0038*/ 	.byte	0x04, 0x17
        /*003a*/ 	.short	(.L_15 - .L_14)
.L_14:
        /*003c*/ 	.word	0x00000000
        /*0040*/ 	.short	0x0002
        /*0042*/ 	.short	0x0010
        /*0044*/ 	.byte	0x00, 0xf5, 0x21, 0x00


	//----- nvinfo : EIATTR_KPARAM_INFO
	.align		4
.L_15:
        /*0048*/ 	.byte	0x04, 0x17
        /*004a*/ 	.short	(.L_17 - .L_16)
.L_16:
        /*004c*/ 	.word	0x00000000
        /*0050*/ 	.short	0x0001
        /*0052*/ 	.short	0x0008
        /*0054*/ 	.byte	0x00, 0xf5, 0x21, 0x00


	//----- nvinfo : EIATTR_KPARAM_INFO
	.align		4
.L_17:
        /*0058*/ 	.byte	0x04, 0x17
        /*005a*/ 	.short	(.L_19 - .L_18)
.L_18:
        /*005c*/ 	.word	0x00000000
        /*0060*/ 	.short	0x0000
        /*0062*/ 	.short	0x0000
        /*0064*/ 	.byte	0x00, 0xf5, 0x21, 0x00


	//----- nvinfo : EIATTR_SPARSE_MMA_MASK
	.align		4
.L_19:
        /*0068*/ 	.byte	0x03, 0x50
        /*006a*/ 	.short	0x0000


	//----- nvinfo : EIATTR_MAXREG_COUNT
	.align		4
        /*006c*/ 	.byte	0x03, 0x1b
        /*006e*/ 	.short	0x00ff


	//----- nvinfo : EIATTR_MERCURY_ISA_VERSION
	.align		4
        /*0070*/ 	.byte	0x03, 0x5f
        /*0072*/ 	.short	0x0101


	//----- nvinfo : EIATTR_VRC_CTA_INIT_COUNT
	.align		4
        /*0074*/ 	.byte	0x02, 0x4a
	.zero		1
	.zero		1


	//----- nvinfo : EIATTR_EXIT_INSTR_OFFSETS
	.align		4
        /*0078*/ 	.byte	0x04, 0x1c
        /*007a*/ 	.short	(.L_21 - .L_20)


	//   ....[0]....
.L_20:
        /*007c*/ 	.word	0x00000070


	//   ....[1]....
        /*0080*/ 	.word	0x00000a90


	//----- nvinfo : EIATTR_CBANK_PARAM_SIZE
	.align		4
.L_21:
        /*0084*/ 	.byte	0x03, 0x19
        /*0086*/ 	.short	0x0024


	//----- nvinfo : EIATTR_PARAM_CBANK
	.align		4
        /*0088*/ 	.byte	0x04, 0x0a
        /*008a*/ 	.short	(.L_23 - .L_22)
	.align		4
.L_22:
        /*008c*/ 	.word	index@(.nv.constant0._Z14multiplyMatrixPiS_S_iii)
        /*0090*/ 	.short	0x0380
        /*0092*/ 	.short	0x0024


	//----- nvinfo : EIATTR_SW_WAR
	.align		4
.L_23:
        /*0094*/ 	.byte	0x04, 0x36
        /*0096*/ 	.short	(.L_25 - .L_24)
.L_24:
        /*0098*/ 	.word	0x00000008
.L_25:


//--------------------- .nv.callgraph             --------------------------
	.section	.nv.callgraph,"",@"SHT_CUDA_CALLGRAPH"
	.align	4
	.sectionentsize	8
	.align		4
        /*0000*/ 	.word	0x00000000
	.align		4
        /*0004*/ 	.word	0xffffffff
	.align		4
        /*0008*/ 	.word	0x00000000
	.align		4
        /*000c*/ 	.word	0xfffffffe
	.align		4
        /*0010*/ 	.word	0x00000000
	.align		4
        /*0014*/ 	.word	0xfffffffd
	.align		4
        /*0018*/ 	.word	0x00000000
	.align		4
        /*001c*/ 	.word	0xfffffffc


//--------------------- .text._Z14multiplyMatrixPiS_S_iii --------------------------
	.section	.text._Z14multiplyMatrixPiS_S_iii,"ax",@progbits
	.align	128
        .global         _Z14multiplyMatrixPiS_S_iii
        .type           _Z14multiplyMatrixPiS_S_iii,@function
        .size           _Z14multiplyMatrixPiS_S_iii,(.L_x_6 - _Z14multiplyMatrixPiS_S_iii)
        .other          _Z14multiplyMatrixPiS_S_iii,@"STO_CUDA_ENTRY STV_DEFAULT"
_Z14multiplyMatrixPiS_S_iii:
.text._Z14multiplyMatrixPiS_S_iii:
[----:B------:R-:W-:Y:S01]  /*0000*/  LDC R1, c[0x0][0x37c] ;  /* 0x0000df00ff017b82 */ /* 0x000fe20000000800 */
[----:B------:R-:W0:Y:S07]  /*0010*/  S2R R0, SR_TID.X ;  /* 0x0000000000007919 */ /* 0x000e2e0000002100 */
[----:B------:R-:W0:Y:S01]  /*0020*/  LDC R17, c[0x0][0x3a0] ;  /* 0x0000e800ff117b82 */ /* 0x000e220000000800 */
[----:B------:R-:W1:Y:S01]  /*0030*/  LDCU UR4, c[0x0][0x398] ;  /* 0x00007300ff0477ac */ /* 0x000e620008000800 */
[----:B------:R-:W1:Y:S01]  /*0040*/  S2R R15, SR_TID.Y ;  /* 0x00000000000f7919 */ /* 0x000e620000002200 */
[----:B0-----:R-:W-:-:S04]  /*0050*/  ISETP.GE.AND P0, PT, R0, R17, PT ;  /* 0x000000110000720c */ /* 0x001fc80003f06270 */
[----:B-1----:R-:W-:-:S13]  /*0060*/  ISETP.GE.OR P0, PT, R15, UR4, P0 ;  /* 0x000000040f007c0c */ /* 0x002fda0008706670 */
[----:B------:R-:W-:Y:S05]  /*0070*/  @P0 EXIT ;  /* 0x000000000000094d */ /* 0x000fea0003800000 */
[----:B------:R-:W0:Y:S01]  /*0080*/  LDCU UR5, c[0x0][0x39c] ;  /* 0x00007380ff0577ac */ /* 0x000e220008000800 */
[----:B------:R-:W-:Y:S01]  /*0090*/  HFMA2 R18, -RZ, RZ, 0, 0 ;  /* 0x00000000ff127431 */ /* 0x000fe200000001ff */
[----:B------:R-:W1:Y:S01]  /*00a0*/  LDCU.64 UR8, c[0x0][0x358] ;  /* 0x00006b00ff0877ac */ /* 0x000e620008000a00 */
[----:B0-----:R-:W-:-:S09]  /*00b0*/  UISETP.GE.AND UP0, UPT, UR5, 0x1, UPT ;  /* 0x000000010500788c */ /* 0x001fd2000bf06270 */
[----:B-1----:R-:W-:Y:S05]  /*00c0*/  BRA.U !UP0, `(.L_x_0) ;  /* 0x0000000908587547 */ /* 0x002fea000b800000 */
[----:B------:R-:W-:Y:S02]  /*00d0*/  UISETP.GE.U32.AND UP1, UPT, UR5, 0x8, UPT ;  /* 0x000000080500788c */ /* 0x000fe4000bf26070 */
[----:B------:R-:W-:Y:S01]  /*00e0*/  IMAD R16, R15, UR5, RZ ;  /* 0x000000050f107c24 */ /* 0x000fe2000f8e02ff */
[----:B------:R-:W-:Y:S01]  /*00f0*/  ULOP3.LUT UR6, UR5, 0x7, URZ, 0xc0, !UPT ;  /* 0x0000000705067892 */ /* 0x000fe2000f8ec0ff */
[----:B------:R-:W-:Y:S01]  /*0100*/  MOV R18, RZ ;  /* 0x000000ff00127202 */ /* 0x000fe20000000f00 */
[----:B------:R-:W-:Y:S02]  /*0110*/  UMOV UR4, URZ ;  /* 0x000000ff00047c82 */ /* 0x000fe40008000000 */
[----:B------:R-:W-:Y:S02]  /*0120*/  UISETP.NE.AND UP0, UPT, UR6, URZ, UPT ;  /* 0x000000ff0600728c */ /* 0x000fe4000bf05270 */
[----:B------:R-:W-:Y:S09]  /*0130*/  BRA.U !UP1, `(.L_x_1) ;  /* 0x0000000109fc7547 */ /* 0x000ff2000b800000 */
[----:B------:R-:W0:Y:S01]  /*0140*/  LDC.64 R2, c[0x0][0x380] ;  /* 0x0000e000ff027b82 */ /* 0x000e220000000a00 */
[----:B------:R-:W-:Y:S01]  /*0150*/  ULOP3.LUT UR4, UR5, 0x7ffffff8, URZ, 0xc0, !UPT ;  /* 0x7ffffff805047892 */ /* 0x000fe2000f8ec0ff */
[----:B------:R-:W-:Y:S02]  /*0160*/  MOV R18, RZ ;  /* 0x000000ff00127202 */ /* 0x000fe40000000f00 */
[----:B------:R-:W-:Y:S01]  /*0170*/  MOV R14, R0 ;  /* 0x00000000000e7202 */ /* 0x000fe20000000f00 */
[----:B------:R-:W-:Y:S01]  /*0180*/  UIADD3 UR7, UPT, UPT, -UR4, URZ, URZ ;  /* 0x000000ff04077290 */ /* 0x000fe2000fffe1ff */
[----:B0-----:R-:W-:-:S03]  /*0190*/  IMAD.WIDE.U32 R2, R16, 0x4, R2 ;  /* 0x0000000410027825 */ /* 0x001fc600078e0002 */
[----:B------:R-:W-:-:S04]  /*01a0*/  IADD3 R2, P0, PT, R2, 0x10, RZ ;  /* 0x0000001002027810 */ /* 0x000fc80007f1e0ff */
[----:B------:R-:W-:-:S09]  /*01b0*/  IADD3.X R3, PT, PT, RZ, R3, RZ, P0, !PT ;  /* 0x00000003ff037210 */ /* 0x000fd200007fe4ff */
.L_x_2:
[----:B------:R-:W0:Y:S01]  /*01c0*/  LDC.64 R10, c[0x0][0x388] ;  /* 0x0000e200ff0a7b82 */ /* 0x000e220000000a00 */
[----:B------:R-:W2:Y:S04]  /*01d0*/  LDG.E R19, desc[UR8][R2.64+-0x10] ;  /* 0xfffff00802137981 */ /* 0x000ea8000c1e1900 */
[----:B------:R-:W3:Y:S04]  /*01e0*/  LDG.E R22, desc[UR8][R2.64+-0xc] ;  /* 0xfffff40802167981 */ /* 0x000ee8000c1e1900 */
[----:B------:R-:W4:Y:S04]  /*01f0*/  LDG.E R24, desc[UR8][R2.64+-0x8] ;  /* 0xfffff80802187981 */ /* 0x000f28000c1e1900 */
[----:B------:R-:W5:Y:S04]  /*0200*/  LDG.E R25, desc[UR8][R2.64+-0x4] ;  /* 0xfffffc0802197981 */ /* 0x000f68000c1e1900 */
[----:B------:R-:W5:Y:S04]  /*0210*/  LDG.E R27, desc[UR8][R2.64] ;  /* 0x00000008021b7981 */ /* 0x000f68000c1e1900 */
[----:B------:R-:W5:Y:S01]  /*0220*/  LDG.E R26, desc[UR8][R2.64+0x4] ;  /* 0x00000408021a7981 */ /* 0x000f62000c1e1900 */
[----:B0-----:R-:W-:-:S05]  /*0230*/  IMAD.WIDE R10, R14, 0x4, R10 ;  /* 0x000000040e0a7825 */ /* 0x001fca00078e020a */
[----:B------:R0:W2:Y:S01]  /*0240*/  LDG.E R20, desc[UR8][R10.64] ;  /* 0x000000080a147981 */ /* 0x0000a2000c1e1900 */
[----:B------:R-:W-:-:S05]  /*0250*/  IMAD.WIDE R12, R17, 0x4, R10 ;  /* 0x00000004110c7825 */ /* 0x000fca00078e020a */
[----:B------:R1:W3:Y:S01]  /*0260*/  LDG.E R21, desc[UR8][R12.64] ;  /* 0x000000080c157981 */ /* 0x0002e2000c1e1900 */
[----:B------:R-:W-:-:S05]  /*0270*/  IMAD.WIDE R28, R17, 0x4, R12 ;  /* 0x00000004111c7825 */ /* 0x000fca00078e020c */
[----:B------:R-:W4:Y:S01]  /*0280*/  LDG.E R23, desc[UR8][R28.64] ;  /* 0x000000081c177981 */ /* 0x000f22000c1e1900 */
[----:B------:R-:W-:-:S04]  /*0290*/  IMAD.WIDE R6, R17, 0x4, R28 ;  /* 0x0000000411067825 */ /* 0x000fc800078e021c */
[C---:B------:R-:W-:Y:S02]  /*02a0*/  IMAD.WIDE R8, R17.reuse, 0x4, R6 ;  /* 0x0000000411087825 */ /* 0x040fe400078e0206 */
[----:B------:R-:W5:Y:S02]  /*02b0*/  LDG.E R6, desc[UR8][R6.64] ;  /* 0x0000000806067981 */ /* 0x000f64000c1e1900 */
[C---:B------:R-:W-:Y:S02]  /*02c0*/  IMAD.WIDE R4, R17.reuse, 0x4, R8 ;  /* 0x0000000411047825 */ /* 0x040fe400078e0208 */
[----:B------:R-:W5:Y:S04]  /*02d0*/  LDG.E R29, desc[UR8][R2.64+0x8] ;  /* 0x00000808021d7981 */ /* 0x000f68000c1e1900 */
[----:B------:R-:W5:Y:S01]  /*02e0*/  LDG.E R8, desc[UR8][R8.64] ;  /* 0x0000000808087981 */ /* 0x000f62000c1e1900 */
[----:B0-----:R-:W-:-:S03]  /*02f0*/  IMAD.WIDE R10, R17, 0x4, R4 ;  /* 0x00000004110a7825 */ /* 0x001fc600078e0204 */
[----:B------:R-:W5:Y:S01]  /*0300*/  LDG.E R4, desc[UR8][R4.64] ;  /* 0x0000000804047981 */ /* 0x000f62000c1e1900 */
[----:B-1----:R-:W-:-:S03]  /*0310*/  IMAD.WIDE R12, R17, 0x4, R10 ;  /* 0x00000004110c7825 */ /* 0x002fc600078e020a */
[----:B------:R0:W5:Y:S04]  /*0320*/  LDG.E R7, desc[UR8][R2.64+0xc] ;  /* 0x00000c0802077981 */ /* 0x000168000c1e1900 */
[----:B------:R-:W5:Y:S04]  /*0330*/  LDG.E R10, desc[UR8][R10.64] ;  /* 0x000000080a0a7981 */ /* 0x000f68000c1e1900 */
[----:B------:R-:W5:Y:S01]  /*0340*/  LDG.E R12, desc[UR8][R12.64] ;  /* 0x000000080c0c7981 */ /* 0x000f62000c1e1900 */
[----:B------:R-:W-:-:S04]  /*0350*/  UIADD3 UR7, UPT, UPT, UR7, 0x8, URZ ;  /* 0x0000000807077890 */ /* 0x000fc8000fffe0ff */
[----:B------:R-:W-:Y:S01]  /*0360*/  UISETP.NE.AND UP1, UPT, UR7, URZ, UPT ;  /* 0x000000ff0700728c */ /* 0x000fe2000bf25270 */
[----:B0-----:R-:W-:Y:S02]  /*0370*/  IADD3 R2, P0, PT, R2, 0x20, RZ ;  /* 0x0000002002027810 */ /* 0x001fe40007f1e0ff */
[----:B------:R-:W-:Y:S02]  /*0380*/  LEA R14, R17, R14, 0x3 ;  /* 0x0000000e110e7211 */ /* 0x000fe400078e18ff */
[----:B------:R-:W-:Y:S01]  /*0390*/  IADD3.X R3, PT, PT, RZ, R3, RZ, P0, !PT ;  /* 0x00000003ff037210 */ /* 0x000fe200007fe4ff */
[----:B--2---:R-:W-:-:S05]  /*03a0*/  IMAD R19, R19, R20, RZ ;  /* 0x0000001413137224 */ /* 0x004fca00078e02ff */
[----:B------:R-:W-:Y:S01]  /*03b0*/  I2FP.F32.S32 R19, R19 ;  /* 0x0000001300137245 */ /* 0x000fe20000201400 */
[----:B---3--:R-:W-:-:S04]  /*03c0*/  IMAD R21, R22, R21, RZ ;  /* 0x0000001516157224 */ /* 0x008fc800078e02ff */
[----:B------:R-:W-:Y:S01]  /*03d0*/  FADD R19, R19, R18 ;  /* 0x0000001213137221 */ /* 0x000fe20000000000 */
[----:B------:R-:W-:Y:S01]  /*03e0*/  I2FP.F32.S32 R20, R21 ;  /* 0x0000001500147245 */ /* 0x000fe20000201400 */
[----:B----4-:R-:W-:-:S04]  /*03f0*/  IMAD R23, R24, R23, RZ ;  /* 0x0000001718177224 */ /* 0x010fc800078e02ff */
[----:B------:R-:W-:Y:S01]  /*0400*/  FADD R19, R19, R20 ;  /* 0x0000001413137221 */ /* 0x000fe20000000000 */
[----:B-----5:R-:W-:Y:S01]  /*0410*/  IMAD R25, R25, R6, RZ ;  /* 0x0000000619197224 */ /* 0x020fe200078e02ff */
[----:B------:R-:W-:-:S04]  /*0420*/  I2FP.F32.S32 R6, R23 ;  /* 0x0000001700067245 */ /* 0x000fc80000201400 */
[----:B------:R-:W-:Y:S01]  /*0430*/  I2FP.F32.S32 R25, R25 ;  /* 0x0000001900197245 */ /* 0x000fe20000201400 */
[----:B------:R-:W-:Y:S01]  /*0440*/  FADD R6, R19, R6 ;  /* 0x0000000613067221 */ /* 0x000fe20000000000 */
[----:B------:R-:W-:-:S03]  /*0450*/  IMAD R8, R27, R8, RZ ;  /* 0x000000081b087224 */ /* 0x000fc600078e02ff */
[----:B------:R-:W-:Y:S01]  /*0460*/  FADD R6, R6, R25 ;  /* 0x0000001906067221 */ /* 0x000fe20000000000 */
[----:B------:R-:W-:Y:S01]  /*0470*/  IMAD R4, R26, R4, RZ ;  /* 0x000000041a047224 */ /* 0x000fe200078e02ff */
        /* <DEDUP_REMOVED lines=8> */
[----:B------:R-:W-:-:S04]  /*0500*/  FADD R4, R4, R7 ;  /* 0x0000000704047221 */ /* 0x000fc80000000000 */
[----:B------:R-:W-:Y:S01]  /*0510*/  FADD R18, R4, R5 ;  /* 0x0000000504127221 */ /* 0x000fe20000000000 */
[----:B------:R-:W-:Y:S06]  /*0520*/  BRA.U UP1, `(.L_x_2) ;  /* 0xfffffffd01247547 */ /* 0x000fec000b83ffff */
.L_x_1:
[----:B------:R-:W-:Y:S05]  /*0530*/  BRA.U !UP0, `(.L_x_0) ;  /* 0x00000005083c7547 */ /* 0x000fea000b800000 */
[----:B------:R-:W-:Y:S02]  /*0540*/  UISETP.GE.U32.AND UP0, UPT, UR6, 0x4, UPT ;  /* 0x000000040600788c */ /* 0x000fe4000bf06070 */
[----:B------:R-:W-:-:S04]  /*0550*/  ULOP3.LUT UR7, UR5, 0x3, URZ, 0xc0, !UPT ;  /* 0x0000000305077892 */ /* 0x000fc8000f8ec0ff */
[----:B------:R-:W-:-:S03]  /*0560*/  UISETP.NE.AND UP1, UPT, UR7, URZ, UPT ;  /* 0x000000ff0700728c */ /* 0x000fc6000bf25270 */
[----:B------:R-:W-:Y:S08]  /*0570*/  BRA.U !UP0, `(.L_x_3) ;  /* 0x00000001088c7547 */ /* 0x000ff0000b800000 */
[----:B------:R-:W0:Y:S01]  /*0580*/  LDC.64 R6, c[0x0][0x388] ;  /* 0x0000e200ff067b82 */ /* 0x000e220000000a00 */
[----:B------:R-:W1:Y:S01]  /*0590*/  LDCU.64 UR10, c[0x0][0x380] ;  /* 0x00007000ff0a77ac */ /* 0x000e620008000a00 */
[----:B------:R-:W-:Y:S01]  /*05a0*/  IMAD R9, R17, UR4, R0 ;  /* 0x0000000411097c24 */ /* 0x000fe2000f8e0200 */
[C---:B------:R-:W-:Y:S02]  /*05b0*/  IADD3 R3, PT, PT, R16.reuse, UR4, RZ ;  /* 0x0000000410037c10 */ /* 0x040fe4000fffe0ff */
[----:B------:R-:W-:-:S03]  /*05c0*/  IADD3 R10, P0, PT, R16, UR4, RZ ;  /* 0x00000004100a7c10 */ /* 0x000fc6000ff1e0ff */
[----:B------:R-:W2:Y:S01]  /*05d0*/  LDC.64 R4, c[0x0][0x380] ;  /* 0x0000e000ff047b82 */ /* 0x000ea20000000a00 */
[----:B0-----:R-:W-:-:S04]  /*05e0*/  IMAD.WIDE R6, R9, 0x4, R6 ;  /* 0x0000000409067825 */ /* 0x001fc800078e0206 */
[----:B------:R-:W-:Y:S02]  /*05f0*/  IMAD.WIDE R8, R17, 0x4, R6 ;  /* 0x0000000411087825 */ /* 0x000fe400078e0206 */
[----:B------:R-:W3:Y:S02]  /*0600*/  LDG.E R7, desc[UR8][R6.64] ;  /* 0x0000000806077981 */ /* 0x000ee4000c1e1900 */
[----:B--2---:R-:W-:Y:S01]  /*0610*/  IMAD.WIDE.U32 R4, R3, 0x4, R4 ;  /* 0x0000000403047825 */ /* 0x004fe200078e0004 */
[----:B------:R-:W-:Y:S02]  /*0620*/  IADD3.X R3, PT, PT, RZ, RZ, RZ, P0, !PT ;  /* 0x000000ffff037210 */ /* 0x000fe400007fe4ff */
[----:B-1----:R-:W-:-:S03]  /*0630*/  LEA R2, P0, R10, UR10, 0x2 ;  /* 0x0000000a0a027c11 */ /* 0x002fc6000f8010ff */
[----:B------:R-:W3:Y:S01]  /*0640*/  LDG.E R4, desc[UR8][R4.64] ;  /* 0x0000000804047981 */ /* 0x000ee2000c1e1900 */
[----:B------:R-:W-:Y:S01]  /*0650*/  LEA.HI.X R3, R10, UR11, R3, 0x2, P0 ;  /* 0x0000000b0a037c11 */ /* 0x000fe200080f1403 */
[C---:B------:R-:W-:Y:S02]  /*0660*/  IMAD.WIDE R10, R17.reuse, 0x4, R8 ;  /* 0x00000004110a7825 */ /* 0x040fe400078e0208 */
[----:B------:R-:W2:Y:S04]  /*0670*/  LDG.E R8, desc[UR8][R8.64] ;  /* 0x0000000808087981 */ /* 0x000ea8000c1e1900 */
[----:B------:R-:W2:Y:S01]  /*0680*/  LDG.E R19, desc[UR8][R2.64+0x4] ;  /* 0x0000040802137981 */ /* 0x000ea2000c1e1900 */
[----:B------:R-:W-:-:S03]  /*0690*/  IMAD.WIDE R12, R17, 0x4, R10 ;  /* 0x00000004110c7825 */ /* 0x000fc600078e020a */
[----:B------:R-:W4:Y:S04]  /*06a0*/  LDG.E R21, desc[UR8][R10.64] ;  /* 0x000000080a157981 */ /* 0x000f28000c1e1900 */
[----:B------:R-:W4:Y:S04]  /*06b0*/  LDG.E R20, desc[UR8][R2.64+0x8] ;  /* 0x0000080802147981 */ /* 0x000f28000c1e1900 */
[----:B------:R-:W5:Y:S04]  /*06c0*/  LDG.E R22, desc[UR8][R2.64+0xc] ;  /* 0x00000c0802167981 */ /* 0x000f68000c1e1900 */
[----:B------:R-:W5:Y:S01]  /*06d0*/  LDG.E R13, desc[UR8][R12.64] ;  /* 0x000000080c0d7981 */ /* 0x000f62000c1e1900 */
[----:B------:R-:W-:Y:S01]  /*06e0*/  UIADD3 UR4, UPT, UPT, UR4, 0x4, URZ ;  /* 0x0000000404047890 */ /* 0x000fe2000fffe0ff */
[----:B---3--:R-:W-:-:S05]  /*06f0*/  IMAD R14, R4, R7, RZ ;  /* 0x00000007040e7224 */ /* 0x008fca00078e02ff */
[----:B------:R-:W-:Y:S01]  /*0700*/  I2FP.F32.S32 R5, R14 ;  /* 0x0000000e00057245 */ /* 0x000fe20000201400 */
[----:B--2---:R-:W-:-:S04]  /*0710*/  IMAD R19, R19, R8, RZ ;  /* 0x0000000813137224 */ /* 0x004fc800078e02ff */
[----:B------:R-:W-:Y:S01]  /*0720*/  FADD R5, R18, R5 ;  /* 0x0000000512057221 */ /* 0x000fe20000000000 */
[----:B------:R-:W-:Y:S01]  /*0730*/  I2FP.F32.S32 R4, R19 ;  /* 0x0000001300047245 */ /* 0x000fe20000201400 */
[----:B----4-:R-:W-:-:S04]  /*0740*/  IMAD R20, R20, R21, RZ ;  /* 0x0000001514147224 */ /* 0x010fc800078e02ff */
[----:B------:R-:W-:Y:S01]  /*0750*/  FADD R4, R5, R4 ;  /* 0x0000000405047221 */ /* 0x000fe20000000000 */
[----:B------:R-:W-:Y:S01]  /*0760*/  I2FP.F32.S32 R7, R20 ;  /* 0x0000001400077245 */ /* 0x000fe20000201400 */
[----:B-----5:R-:W-:-:S04]  /*0770*/  IMAD R22, R22, R13, RZ ;  /* 0x0000000d16167224 */ /* 0x020fc800078e02ff */
[----:B------:R-:W-:Y:S01]  /*0780*/  FADD R4, R4, R7 ;  /* 0x0000000704047221 */ /* 0x000fe20000000000 */
[----:B------:R-:W-:-:S05]  /*0790*/  I2FP.F32.S32 R3, R22 ;  /* 0x0000001600037245 */ /* 0x000fca0000201400 */
[----:B------:R-:W-:-:S07]  /*07a0*/  FADD R18, R4, R3 ;  /* 0x0000000304127221 */ /* 0x000fce0000000000 */
.L_x_3:
[----:B------:R-:W-:Y:S05]  /*07b0*/  BRA.U !UP1, `(.L_x_0) ;  /* 0x00000001099c7547 */ /* 0x000fea000b800000 */
[----:B------:R-:W-:Y:S02]  /*07c0*/  UISETP.NE.AND UP0, UPT, UR7, 0x1, UPT ;  /* 0x000000010700788c */ /* 0x000fe4000bf05270 */
[----:B------:R-:W-:-:S04]  /*07d0*/  ULOP3.LUT UR5, UR5, 0x1, URZ, 0xc0, !UPT ;  /* 0x0000000105057892 */ /* 0x000fc8000f8ec0ff */
[----:B------:R-:W-:-:S03]  /*07e0*/  UISETP.NE.U32.AND UP1, UPT, UR5, 0x1, UPT ;  /* 0x000000010500788c */ /* 0x000fc6000bf25070 */
[----:B------:R-:W-:Y:S08]  /*07f0*/  BRA.U !UP0, `(.L_x_4) ;  /* 0x00000001085c7547 */ /* 0x000ff0000b800000 */
[----:B------:R-:W0:Y:S01]  /*0800*/  LDC.64 R2, c[0x0][0x380] ;  /* 0x0000e000ff027b82 */ /* 0x000e220000000a00 */
[----:B------:R-:W1:Y:S01]  /*0810*/  LDCU.64 UR6, c[0x0][0x380] ;  /* 0x00007000ff0677ac */ /* 0x000e620008000a00 */
[C---:B------:R-:W-:Y:S01]  /*0820*/  IADD3 R7, PT, PT, R16.reuse, UR4, RZ ;  /* 0x0000000410077c10 */ /* 0x040fe2000fffe0ff */
[----:B------:R-:W-:Y:S01]  /*0830*/  IMAD R9, R17, UR4, R0 ;  /* 0x0000000411097c24 */ /* 0x000fe2000f8e0200 */
[----:B------:R-:W-:-:S04]  /*0840*/  IADD3 R8, P0, PT, R16, UR4, RZ ;  /* 0x0000000410087c10 */ /* 0x000fc8000ff1e0ff */
[----:B------:R-:W2:Y:S01]  /*0850*/  LDC.64 R4, c[0x0][0x388] ;  /* 0x0000e200ff047b82 */ /* 0x000ea20000000a00 */
[----:B0-----:R-:W-:Y:S01]  /*0860*/  IMAD.WIDE.U32 R2, R7, 0x4, R2 ;  /* 0x0000000407027825 */ /* 0x001fe200078e0002 */
[----:B------:R-:W-:Y:S02]  /*0870*/  IADD3.X R7, PT, PT, RZ, RZ, RZ, P0, !PT ;  /* 0x000000ffff077210 */ /* 0x000fe400007fe4ff */
[----:B-1----:R-:W-:-:S03]  /*0880*/  LEA R6, P0, R8, UR6, 0x2 ;  /* 0x0000000608067c11 */ /* 0x002fc6000f8010ff */
[----:B------:R-:W3:Y:S01]  /*0890*/  LDG.E R2, desc[UR8][R2.64] ;  /* 0x0000000802027981 */ /* 0x000ee2000c1e1900 */
[----:B------:R-:W-:Y:S01]  /*08a0*/  LEA.HI.X R7, R8, UR7, R7, 0x2, P0 ;  /* 0x0000000708077c11 */ /* 0x000fe200080f1407 */
[----:B--2---:R-:W-:-:S04]  /*08b0*/  IMAD.WIDE R4, R9, 0x4, R4 ;  /* 0x0000000409047825 */ /* 0x004fc800078e0204 */
[----:B------:R-:W2:Y:S01]  /*08c0*/  LDG.E R6, desc[UR8][R6.64+0x4] ;  /* 0x0000040806067981 */ /* 0x000ea2000c1e1900 */
[----:B------:R-:W-:-:S03]  /*08d0*/  IMAD.WIDE R8, R17, 0x4, R4 ;  /* 0x0000000411087825 */ /* 0x000fc600078e0204 */
[----:B------:R-:W3:Y:S04]  /*08e0*/  LDG.E R5, desc[UR8][R4.64] ;  /* 0x0000000804057981 */ /* 0x000ee8000c1e1900 */
[----:B------:R-:W2:Y:S01]  /*08f0*/  LDG.E R9, desc[UR8][R8.64] ;  /* 0x0000000808097981 */ /* 0x000ea2000c1e1900 */
[----:B------:R-:W-:Y:S01]  /*0900*/  UIADD3 UR4, UPT, UPT, UR4, 0x2, URZ ;  /* 0x0000000204047890 */ /* 0x000fe2000fffe0ff */
[----:B---3--:R-:W-:Y:S02]  /*0910*/  IMAD R10, R2, R5, RZ ;  /* 0x00000005020a7224 */ /* 0x008fe400078e02ff */
[----:B--2---:R-:W-:-:S03]  /*0920*/  IMAD R12, R6, R9, RZ ;  /* 0x00000009060c7224 */ /* 0x004fc600078e02ff */
[----:B------:R-:W-:Y:S02]  /*0930*/  I2FP.F32.S32 R11, R10 ;  /* 0x0000000a000b7245 */ /* 0x000fe40000201400 */
[----:B------:R-:W-:-:S03]  /*0940*/  I2FP.F32.S32 R12, R12 ;  /* 0x0000000c000c7245 */ /* 0x000fc60000201400 */
[----:B------:R-:W-:-:S04]  /*0950*/  FADD R11, R18, R11 ;  /* 0x0000000b120b7221 */ /* 0x000fc80000000000 */
[----:B------:R-:W-:-:S07]  /*0960*/  FADD R18, R11, R12 ;  /* 0x0000000c0b127221 */ /* 0x000fce0000000000 */
.L_x_4:
[----:B------:R-:W-:Y:S05]  /*0970*/  BRA.U UP1, `(.L_x_0) ;  /* 0x00000001012c7547 */ /* 0x000fea000b800000 */
[----:B------:R-:W0:Y:S01]  /*0980*/  LDC.64 R2, c[0x0][0x380] ;  /* 0x0000e000ff027b82 */ /* 0x000e220000000a00 */
[----:B------:R-:W-:Y:S01]  /*0990*/  IADD3 R7, PT, PT, R16, UR4, RZ ;  /* 0x0000000410077c10 */ /* 0x000fe2000fffe0ff */
[----:B------:R-:W-:-:S06]  /*09a0*/  IMAD R17, R17, UR4, R0 ;  /* 0x0000000411117c24 */ /* 0x000fcc000f8e0200 */
[----:B------:R-:W1:Y:S01]  /*09b0*/  LDC.64 R4, c[0x0][0x388] ;  /* 0x0000e200ff047b82 */ /* 0x000e620000000a00 */
[----:B0-----:R-:W-:-:S06]  /*09c0*/  IMAD.WIDE.U32 R2, R7, 0x4, R2 ;  /* 0x0000000407027825 */ /* 0x001fcc00078e0002 */
[----:B------:R-:W2:Y:S01]  /*09d0*/  LDG.E R2, desc[UR8][R2.64] ;  /* 0x0000000802027981 */ /* 0x000ea2000c1e1900 */
[----:B-1----:R-:W-:-:S06]  /*09e0*/  IMAD.WIDE R4, R17, 0x4, R4 ;  /* 0x0000000411047825 */ /* 0x002fcc00078e0204 */
[----:B------:R-:W2:Y:S02]  /*09f0*/  LDG.E R5, desc[UR8][R4.64] ;  /* 0x0000000804057981 */ /* 0x000ea4000c1e1900 */
[----:B--2---:R-:W-:-:S05]  /*0a00*/  IMAD R6, R2, R5, RZ ;  /* 0x0000000502067224 */ /* 0x004fca00078e02ff */
[----:B------:R-:W-:-:S05]  /*0a10*/  I2FP.F32.S32 R7, R6 ;  /* 0x0000000600077245 */ /* 0x000fca0000201400 */
[----:B------:R-:W-:-:S07]  /*0a20*/  FADD R18, R18, R7 ;  /* 0x0000000712127221 */ /* 0x000fce0000000000 */
.L_x_0:
[----:B------:R-:W0:Y:S01]  /*0a30*/  LDC.64 R2, c[0x0][0x390] ;  /* 0x0000e400ff027b82 */ /* 0x000e220000000a00 */
[----:B------:R-:W1:Y:S01]  /*0a40*/  LDCU UR4, c[0x0][0x360] ;  /* 0x00006c00ff0477ac */ /* 0x000e620008000800 */
[----:B------:R-:W2:Y:S01]  /*0a50*/  F2I.TRUNC.NTZ R5, R18 ;  /* 0x0000001200057305 */ /* 0x000ea2000020f100 */
[----:B-1----:R-:W-:-:S04]  /*0a60*/  IMAD R15, R15, UR4, R0 ;  /* 0x000000040f0f7c24 */ /* 0x002fc8000f8e0200 */
[----:B0-----:R-:W-:-:S05]  /*0a70*/  IMAD.WIDE.U32 R2, R15, 0x4, R2 ;  /* 0x000000040f027825 */ /* 0x001fca00078e0002 */
[----:B--2---:R-:W-:Y:S01]  /*0a80*/  STG.E desc[UR8][R2.64], R5 ;  /* 0x0000000502007986 */ /* 0x004fe2000c101908 */
[----:B------:R-:W-:Y:S05]  /*0a90*/  EXIT ;  /* 0x000000000000794d */ /* 0x000fea0003800000 */
.L_x_5:
[----:B------:R-:W-:-:S00]  /*0aa0*/  BRA `(.L_x_5) ;  /* 0xfffffffc00fc7947 */ /* 0x000fc0000383ffff */
[----:B------:R-:W-:-:S00]  /*0ab0*/  NOP ;  /* 0x0000000000007918 */ /* 0x000fc00000000000 */
        /* <DEDUP_REMOVED lines=12> */
.L_x_6:


//--------------------- .nv.shared.reserved.0     --------------------------
	.section	.nv.shared.reserved.0,"aw",@nobits
	.weak		__nv_reservedSMEM_offset_0_alias
	.size		__nv_reservedSMEM_offset_0_alias, 0, 64
	.other		__nv_reservedSMEM_offset_0_alias,@"STO_CUDA_RESERVED_SHARED STV_DEFAULT"
__nv_reservedSMEM_offset_0_alias:
	.zero		0
	.zero		64


//--------------------- .nv.constant0._Z14multiplyMatrixPiS_S_iii --------------------------
	.section	.nv.constant0._Z14multiplyMatrixPiS_S_iii,"a",@progbits
	.sectionflags	@""
	.align	4
.nv.constant0._Z14multiplyMatrixPiS_S_iii:
	.zero		932


//--------------------- SYMBOLS --------------------------

	.type		.nv.reservedSmem.offset0,@object
	.size		.nv.reservedSmem.offset0,0x4
